//
// Generated by NVIDIA NVVM Compiler
//
// Compiler Build ID: CL-36424714
// Cuda compilation tools, release 13.0, V13.0.88
// Based on NVVM 20.0.0
//

.version 9.0
.target sm_100
.address_size 64

	// .globl	_Z16stencil_sweep_3DPfS_i
.const .align 4 .f32 c0 = 0f3C23D70A;
.const .align 4 .f32 c1 = 0f3D4CCCCD;
.const .align 4 .f32 c2 = 0f3DB851EC;
.const .align 4 .f32 c3 = 0f3C23D70A;
.const .align 4 .f32 c4 = 0f3DB851EC;
.const .align 4 .f32 c5 = 0f3D4CCCCD;
.const .align 4 .f32 c6 = 0f3C23D70A;

.visible .entry _Z16stencil_sweep_3DPfS_i(
	.param .u64 .ptr .align 1 _Z16stencil_sweep_3DPfS_i_param_0,
	.param .u64 .ptr .align 1 _Z16stencil_sweep_3DPfS_i_param_1,
	.param .u32 _Z16stencil_sweep_3DPfS_i_param_2
)
{
	.reg .pred 	%p<12>;
	.reg .b32 	%r<32>;
	.reg .b32 	%f<22>;
	.reg .b64 	%rd<16>;

	ld.param.u64 	%rd1, [_Z16stencil_sweep_3DPfS_i_param_0];
	ld.param.u64 	%rd2, [_Z16stencil_sweep_3DPfS_i_param_1];
	ld.param.u32 	%r5, [_Z16stencil_sweep_3DPfS_i_param_2];
	mov.u32 	%r6, %ntid.z;
	mov.u32 	%r7, %ctaid.z;
	mov.u32 	%r8, %tid.z;
	mad.lo.s32 	%r9, %r6, %r7, %r8;
	mov.u32 	%r10, %ctaid.y;
	mov.u32 	%r11, %ntid.y;
	mov.u32 	%r12, %tid.y;
	mad.lo.s32 	%r13, %r10, %r11, %r12;
	mov.u32 	%r14, %ctaid.x;
	mov.u32 	%r15, %ntid.x;
	mov.u32 	%r16, %tid.x;
	mad.lo.s32 	%r17, %r14, %r15, %r16;
	setp.eq.s32 	%p1, %r9, 0;
	add.s32 	%r18, %r5, -1;
	setp.ge.s32 	%p2, %r9, %r18;
	setp.eq.s32 	%p3, %r13, 0;
	or.pred  	%p4, %p1, %p3;
	or.pred  	%p5, %p4, %p2;
	setp.ge.s32 	%p6, %r13, %r18;
	or.pred  	%p7, %p5, %p6;
	setp.lt.s32 	%p8, %r17, 1;
	or.pred  	%p9, %p8, %p7;
	setp.ge.s32 	%p10, %r17, %r18;
	or.pred  	%p11, %p9, %p10;
	@%p11 bra 	$L__BB0_2;
	cvta.to.global.u64 	%rd3, %rd1;
	cvta.to.global.u64 	%rd4, %rd2;
	ld.const.f32 	%f1, [c0];
	mul.lo.s32 	%r19, %r5, %r9;
	mul.lo.s32 	%r20, %r19, %r5;
	mul.lo.s32 	%r21, %r5, %r13;
	add.s32 	%r22, %r21, %r17;
	add.s32 	%r23, %r22, %r20;
	mul.wide.s32 	%rd5, %r23, 4;
	add.s64 	%rd6, %rd3, %rd5;
	ld.global.f32 	%f2, [%rd6];
	ld.const.f32 	%f3, [c1];
	sub.s32 	%r24, %r19, %r5;
	mad.lo.s32 	%r25, %r24, %r5, %r22;
	mul.wide.s32 	%rd7, %r25, 4;
	add.s64 	%rd8, %rd3, %rd7;
	ld.global.f32 	%f4, [%rd8];
	mul.f32 	%f5, %f3, %f4;
	fma.rn.f32 	%f6, %f1, %f2, %f5;
	ld.const.f32 	%f7, [c2];
	shl.b32 	%r26, %r5, 1;
	add.s32 	%r27, %r24, %r26;
	mad.lo.s32 	%r28, %r27, %r5, %r22;
	mul.wide.s32 	%rd9, %r28, 4;
	add.s64 	%rd10, %rd3, %rd9;
	ld.global.f32 	%f8, [%rd10];
	fma.rn.f32 	%f9, %f7, %f8, %f6;
	ld.const.f32 	%f10, [c3];
	sub.s32 	%r29, %r21, %r5;
	add.s32 	%r30, %r29, %r17;
	add.s32 	%r31, %r30, %r20;
	mul.wide.s32 	%rd11, %r31, 4;
	add.s64 	%rd12, %rd3, %rd11;
	ld.global.f32 	%f11, [%rd12];
	fma.rn.f32 	%f12, %f10, %f11, %f9;
	ld.const.f32 	%f13, [c4];
	mul.wide.s32 	%rd13, %r5, 4;
	add.s64 	%rd14, %rd6, %rd13;
	ld.global.f32 	%f14, [%rd14];
	fma.rn.f32 	%f15, %f13, %f14, %f12;
	ld.const.f32 	%f16, [c5];
	ld.global.f32 	%f17, [%rd6+-4];
	fma.rn.f32 	%f18, %f16, %f17, %f15;
	ld.const.f32 	%f19, [c6];
	ld.global.f32 	%f20, [%rd6+4];
	fma.rn.f32 	%f21, %f19, %f20, %f18;
	add.s64 	%rd15, %rd4, %rd5;
	st.global.f32 	[%rd15], %f21;
$L__BB0_2:
	ret;

}


// ===== COMPILED SASS (sm_100) =====

	.target	sm_100

	.elftype	@"ET_EXEC"


//--------------------- .note.nv.tkinfo           --------------------------
	.section	.note.nv.tkinfo,"",@"SHT_NOTE"
	.sectionflags	@"SHF_NOTE_NV_TKINFO"
	.tkinfo
        /*0018*/ 	.word	0x00000002
        /*0030*/ 	.string	""
        /*0030*/ 	.string	"ptxas"
        /*0030*/ 	.string	"Cuda compilation tools, release 13.0, V13.0.88"
        /*0030*/ 	.string	"Build cuda_13.0.r13.0/compiler.36424714_0"
        /*0030*/ 	.string	"-arch sm_100 -m 64 "



//--------------------- .note.nv.cuinfo           --------------------------
	.section	.note.nv.cuinfo,"",@"SHT_NOTE"
	.sectionflags	@"SHF_NOTE_NV_CUINFO"
        /*0018*/ 	.short	0x0002
        /*001a*/ 	.short	0x0064
        /*001c*/ 	.short	0x0082
	.zero		2


//--------------------- .nv.info                  --------------------------
	.section	.nv.info,"",@"SHT_CUDA_INFO"
	.align	4


	//----- nvinfo : EIATTR_REGCOUNT
	.align		4
        /*0000*/ 	.byte	0x04, 0x2f
        /*0002*/ 	.short	(.L_8 - .L_7)
	.align		4
.L_7:
        /*0004*/ 	.word	index@(_Z16stencil_sweep_3DPfS_i)
        /*0008*/ 	.word	0x00000016


	//----- nvinfo : EIATTR_FRAME_SIZE
	.align		4
.L_8:
        /*000c*/ 	.byte	0x04, 0x11
        /*000e*/ 	.short	(.L_10 - .L_9)
	.align		4
.L_9:
        /*0010*/ 	.word	index@(_Z16stencil_sweep_3DPfS_i)
        /*0014*/ 	.word	0x00000000


	//----- nvinfo : EIATTR_MIN_STACK_SIZE
	.align		4
.L_10:
        /*0018*/ 	.byte	0x04, 0x12
        /*001a*/ 	.short	(.L_12 - .L_11)
	.align		4
.L_11:
        /*001c*/ 	.word	index@(_Z16stencil_sweep_3DPfS_i)
        /*0020*/ 	.word	0x00000000
.L_12:


//--------------------- .nv.compat                --------------------------
	.section	.nv.compat,"",@"SHT_CUDA_COMPAT_INFO"
	.align	4
        /*0000*/ 	.byte	0x02, 0x09, 0x00, 0x00, 0x02, 0x02, 0x01, 0x00, 0x02, 0x05, 0x05, 0x00, 0x03, 0x07, 0x01, 0x01
        /*0010*/ 	.byte	0x02, 0x03, 0x00, 0x00, 0x02, 0x06, 0x01, 0x00, 0x04, 0x0b, 0x08, 0x00, 0x09, 0x00, 0x00, 0x00
        /*0020*/ 	.byte	0x00, 0x00, 0x00, 0x00


//--------------------- .nv.info._Z16stencil_sweep_3DPfS_i --------------------------
	.section	.nv.info._Z16stencil_sweep_3DPfS_i,"",@"SHT_CUDA_INFO"
	.sectionflags	@""
	.align	4


	//----- nvinfo : EIATTR_CUDA_API_VERSION
	.align		4
        /*0000*/ 	.byte	0x04, 0x37
        /*0002*/ 	.short	(.L_14 - .L_13)
.L_13:
        /*0004*/ 	.word	0x00000082


	//----- nvinfo : EIATTR_KPARAM_INFO
	.align		4
.L_14:
        /*0008*/ 	.byte	0x04, 0x17
        /*000a*/ 	.short	(.L_16 - .L_15)
.L_15:
        /*000c*/ 	.word	0x00000000
        /*0010*/ 	.short	0x0002
        /*0012*/ 	.short	0x0010
        /*0014*/ 	.byte	0x00, 0xf0, 0x11, 0x00


	//----- nvinfo : EIATTR_KPARAM_INFO
	.align		4
.L_16:
        /*0018*/ 	.byte	0x04, 0x17
        /*001a*/ 	.short	(.L_18 - .L_17)
.L_17:
        /*001c*/ 	.word	0x00000000
        /*0020*/ 	.short	0x0001
        /*0022*/ 	.short	0x0008
        /*0024*/ 	.byte	0x00, 0xf5, 0x21, 0x00


	//----- nvinfo : EIATTR_KPARAM_INFO
	.align		4
.L_18:
        /*0028*/ 	.byte	0x04, 0x17
        /*002a*/ 	.short	(.L_20 - .L_19)
.L_19:
        /*002c*/ 	.word	0x00000000
        /*0030*/ 	.short	0x0000
        /*0032*/ 	.short	0x0000
        /*0034*/ 	.byte	0x00, 0xf5, 0x21, 0x00


	//----- nvinfo : EIATTR_SPARSE_MMA_MASK
	.align		4
.L_20:
        /*0038*/ 	.byte	0x03, 0x50
        /*003a*/ 	.short	0x0000


	//----- nvinfo : EIATTR_MAXREG_COUNT
	.align		4
        /*003c*/ 	.byte	0x03, 0x1b
        /*003e*/ 	.short	0x00ff


	//----- nvinfo : EIATTR_MERCURY_ISA_VERSION
	.align		4
        /*0040*/ 	.byte	0x03, 0x5f
        /*0042*/ 	.short	0x0101


	//----- nvinfo : EIATTR_VRC_CTA_INIT_COUNT
	.align		4
        /*0044*/ 	.byte	0x02, 0x4a
	.zero		1
	.zero		1


	//----- nvinfo : EIATTR_EXIT_INSTR_OFFSETS
	.align		4
        /*0048*/ 	.byte	0x04, 0x1c
        /*004a*/ 	.short	(.L_22 - .L_21)


	//   ....[0]....
.L_21:
        /*004c*/ 	.word	0x00000150


	//   ....[1]....
        /*0050*/ 	.word	0x000003b0


	//----- nvinfo : EIATTR_CBANK_PARAM_SIZE
	.align		4
.L_22:
        /*0054*/ 	.byte	0x03, 0x19
        /*0056*/ 	.short	0x0014


	//----- nvinfo : EIATTR_PARAM_CBANK
	.align		4
        /*0058*/ 	.byte	0x04, 0x0a
        /*005a*/ 	.short	(.L_24 - .L_23)
	.align		4
.L_23:
        /*005c*/ 	.word	index@(.nv.constant0._Z16stencil_sweep_3DPfS_i)
        /*0060*/ 	.short	0x0380
        /*0062*/ 	.short	0x0014


	//----- nvinfo : EIATTR_SW_WAR
	.align		4
.L_24:
        /*0064*/ 	.byte	0x04, 0x36
        /*0066*/ 	.short	(.L_26 - .L_25)
.L_25:
        /*0068*/ 	.word	0x00000008
.L_26:


//--------------------- .nv.callgraph             --------------------------
	.section	.nv.callgraph,"",@"SHT_CUDA_CALLGRAPH"
	.align	4
	.sectionentsize	8
	.align		4
        /*0000*/ 	.word	0x00000000
	.align		4
        /*0004*/ 	.word	0xffffffff
	.align		4
        /*0008*/ 	.word	0x00000000
	.align		4
        /*000c*/ 	.word	0xfffffffe
	.align		4
        /*0010*/ 	.word	0x00000000
	.align		4
        /*0014*/ 	.word	0xfffffffd
	.align		4
        /*0018*/ 	.word	0x00000000
	.align		4
        /*001c*/ 	.word	0xfffffffc


//--------------------- .nv.constant3             --------------------------
	.section	.nv.constant3,"a",@progbits
	.align	4
.nv.constant3:
	.type		c0,@object
	.size		c0,(c1 - c0)
c0:
        /*0000*/ 	.byte	0x0a, 0xd7, 0x23, 0x3c
	.type		c1,@object
	.size		c1,(c2 - c1)
c1:
        /*0004*/ 	.byte	0xcd, 0xcc, 0x4c, 0x3d
	.type		c2,@object
	.size		c2,(c3 - c2)
c2:
        /*0008*/ 	.byte	0xec, 0x51, 0xb8, 0x3d
	.type		c3,@object
	.size		c3,(c4 - c3)
c3:
        /*000c*/ 	.byte	0x0a, 0xd7, 0x23, 0x3c
	.type		c4,@object
	.size		c4,(c5 - c4)
c4:
        /*0010*/ 	.byte	0xec, 0x51, 0xb8, 0x3d
	.type		c5,@object
	.size		c5,(c6 - c5)
c5:
        /*0014*/ 	.byte	0xcd, 0xcc, 0x4c, 0x3d
	.type		c6,@object
	.size		c6,(.L_6 - c6)
c6:
        /*0018*/ 	.byte	0x0a, 0xd7, 0x23, 0x3c
.L_6:


//--------------------- .text._Z16stencil_sweep_3DPfS_i --------------------------
	.section	.text._Z16stencil_sweep_3DPfS_i,"ax",@progbits
	.align	128
        .global         _Z16stencil_sweep_3DPfS_i
        .type           _Z16stencil_sweep_3DPfS_i,@function
        .size           _Z16stencil_sweep_3DPfS_i,(.L_x_1 - _Z16stencil_sweep_3DPfS_i)
        .other          _Z16stencil_sweep_3DPfS_i,@"STO_CUDA_ENTRY STV_DEFAULT"
_Z16stencil_sweep_3DPfS_i:
.text._Z16stencil_sweep_3DPfS_i:
[----:B------:R-:W-:Y:S01]  /*0000*/  LDC R1, c[0x0][0x37c] ;  /* 0x0000df00ff017b82 */ /* 0x000fe20000000800 */
[----:B------:R-:W0:Y:S01]  /*0010*/  S2R R5, SR_TID.Y ;  /* 0x0000000000057919 */ /* 0x000e220000002200 */
[----:B------:R-:W1:Y:S06]  /*0020*/  LDCU UR4, c[0x0][0x368] ;  /* 0x00006d00ff0477ac */ /* 0x000e6c0008000800 */
[----:B------:R-:W0:Y:S01]  /*0030*/  S2UR UR5, SR_CTAID.Y ;  /* 0x00000000000579c3 */ /* 0x000e220000002600 */
[----:B------:R-:W1:Y:S01]  /*0040*/  S2R R0, SR_CTAID.Z ;  /* 0x0000000000007919 */ /* 0x000e620000002700 */
[----:B------:R-:W1:Y:S06]  /*0050*/  S2R R3, SR_TID.Z ;  /* 0x0000000000037919 */ /* 0x000e6c0000002300 */
[----:B------:R-:W0:Y:S01]  /*0060*/  LDC R4, c[0x0][0x364] ;  /* 0x0000d900ff047b82 */ /* 0x000e220000000800 */
[----:B------:R-:W2:Y:S07]  /*0070*/  S2R R7, SR_TID.X ;  /* 0x0000000000077919 */ /* 0x000eae0000002100 */
[----:B------:R-:W3:Y:S08]  /*0080*/  LDC R9, c[0x0][0x390] ;  /* 0x0000e400ff097b82 */ /* 0x000ef00000000800 */
[----:B------:R-:W2:Y:S08]  /*0090*/  S2UR UR6, SR_CTAID.X ;  /* 0x00000000000679c3 */ /* 0x000eb00000002500 */
[----:B------:R-:W2:Y:S01]  /*00a0*/  LDC R6, c[0x0][0x360] ;  /* 0x0000d800ff067b82 */ /* 0x000ea20000000800 */
[----:B0-----:R-:W-:-:S02]  /*00b0*/  IMAD R4, R4, UR5, R5 ;  /* 0x0000000504047c24 */ /* 0x001fc4000f8e0205 */
[----:B-1----:R-:W-:-:S03]  /*00c0*/  IMAD R0, R0, UR4, R3 ;  /* 0x0000000400007c24 */ /* 0x002fc6000f8e0203 */
[----:B------:R-:W-:Y:S02]  /*00d0*/  ISETP.NE.AND P0, PT, R4, RZ, PT ;  /* 0x000000ff0400720c */ /* 0x000fe40003f05270 */
[----:B---3--:R-:W-:Y:S02]  /*00e0*/  IADD3 R3, PT, PT, R9, -0x1, RZ ;  /* 0xffffffff09037810 */ /* 0x008fe40007ffe0ff */
[----:B------:R-:W-:-:S04]  /*00f0*/  ISETP.EQ.OR P0, PT, R0, RZ, !P0 ;  /* 0x000000ff0000720c */ /* 0x000fc80004702670 */
[----:B------:R-:W-:-:S04]  /*0100*/  ISETP.GE.OR P0, PT, R0, R3, P0 ;  /* 0x000000030000720c */ /* 0x000fc80000706670 */
[----:B------:R-:W-:Y:S01]  /*0110*/  ISETP.GE.OR P0, PT, R4, R3, P0 ;  /* 0x000000030400720c */ /* 0x000fe20000706670 */
[----:B--2---:R-:W-:-:S05]  /*0120*/  IMAD R6, R6, UR6, R7 ;  /* 0x0000000606067c24 */ /* 0x004fca000f8e0207 */
[----:B------:R-:W-:-:S04]  /*0130*/  ISETP.LT.OR P0, PT, R6, 0x1, P0 ;  /* 0x000000010600780c */ /* 0x000fc80000701670 */
[----:B------:R-:W-:-:S13]  /*0140*/  ISETP.GE.OR P0, PT, R6, R3, P0 ;  /* 0x000000030600720c */ /* 0x000fda0000706670 */
[----:B------:R-:W-:Y:S05]  /*0150*/  @P0 EXIT ;  /* 0x000000000000094d */ /* 0x000fea0003800000 */
[----:B------:R-:W0:Y:S01]  /*0160*/  LDC.64 R2, c[0x0][0x380] ;  /* 0x0000e000ff027b82 */ /* 0x000e220000000a00 */
[-C--:B------:R-:W-:Y:S01]  /*0170*/  IMAD R0, R0, R9.reuse, RZ ;  /* 0x0000000900007224 */ /* 0x080fe200078e02ff */
[----:B------:R-:W1:Y:S01]  /*0180*/  LDCU.64 UR4, c[0x0][0x358] ;  /* 0x00006b00ff0477ac */ /* 0x000e620008000a00 */
[CC--:B------:R-:W-:Y:S02]  /*0190*/  IMAD R8, R4.reuse, R9.reuse, R6 ;  /* 0x0000000904087224 */ /* 0x0c0fe400078e0206 */
[-C--:B------:R-:W-:Y:S01]  /*01a0*/  IMAD R7, R4, R9.reuse, -R9 ;  /* 0x0000000904077224 */ /* 0x080fe200078e0a09 */
[CC--:B------:R-:W-:Y:S01]  /*01b0*/  IADD3 R10, PT, PT, R0.reuse, -R9.reuse, RZ ;  /* 0x80000009000a7210 */ /* 0x0c0fe20007ffe0ff */
[-CC-:B------:R-:W-:Y:S01]  /*01c0*/  IMAD R5, R0, R9.reuse, R8.reuse ;  /* 0x0000000900057224 */ /* 0x180fe200078e0208 */
[----:B------:R-:W2:Y:S02]  /*01d0*/  LDCU.128 UR8, c[0x3][URZ] ;  /* 0x00c00000ff0877ac */ /* 0x000ea40008000c00 */
[----:B------:R-:W-:Y:S01]  /*01e0*/  LEA R4, R9, R10, 0x1 ;  /* 0x0000000a09047211 */ /* 0x000fe200078e08ff */
[--C-:B------:R-:W-:Y:S01]  /*01f0*/  IMAD R11, R10, R9, R8.reuse ;  /* 0x000000090a0b7224 */ /* 0x100fe200078e0208 */
[----:B------:R-:W-:Y:S01]  /*0200*/  IADD3 R12, PT, PT, R6, R7, RZ ;  /* 0x00000007060c7210 */ /* 0x000fe20007ffe0ff */
[----:B------:R-:W3:Y:S02]  /*0210*/  LDCU.64 UR6, c[0x3][0x10] ;  /* 0x00c00200ff0677ac */ /* 0x000ee40008000a00 */
[----:B------:R-:W-:-:S02]  /*0220*/  IMAD R13, R4, R9, R8 ;  /* 0x00000009040d7224 */ /* 0x000fc400078e0208 */
[----:B------:R-:W-:Y:S02]  /*0230*/  IMAD R15, R0, R9, R12 ;  /* 0x00000009000f7224 */ /* 0x000fe400078e020c */
[----:B0-----:R-:W-:-:S04]  /*0240*/  IMAD.WIDE R10, R11, 0x4, R2 ;  /* 0x000000040b0a7825 */ /* 0x001fc800078e0202 */
[--C-:B------:R-:W-:Y:S02]  /*0250*/  IMAD.WIDE R6, R5, 0x4, R2.reuse ;  /* 0x0000000405067825 */ /* 0x100fe400078e0202 */
[----:B-1----:R-:W2:Y:S02]  /*0260*/  LDG.E R10, desc[UR4][R10.64] ;  /* 0x000000040a0a7981 */ /* 0x002ea4000c1e1900 */
[--C-:B------:R-:W-:Y:S02]  /*0270*/  IMAD.WIDE R12, R13, 0x4, R2.reuse ;  /* 0x000000040d0c7825 */ /* 0x100fe400078e0202 */
[----:B------:R-:W4:Y:S02]  /*0280*/  LDG.E R0, desc[UR4][R6.64] ;  /* 0x0000000406007981 */ /* 0x000f24000c1e1900 */
[----:B------:R-:W-:Y:S02]  /*0290*/  IMAD.WIDE R14, R15, 0x4, R2 ;  /* 0x000000040f0e7825 */ /* 0x000fe400078e0202 */
[----:B------:R-:W5:Y:S01]  /*02a0*/  LDG.E R13, desc[UR4][R12.64] ;  /* 0x000000040c0d7981 */ /* 0x000f62000c1e1900 */
[----:B------:R-:W0:Y:S01]  /*02b0*/  LDC.64 R2, c[0x0][0x388] ;  /* 0x0000e200ff027b82 */ /* 0x000e220000000a00 */
[----:B------:R-:W-:-:S02]  /*02c0*/  IMAD.WIDE R8, R9, 0x4, R6 ;  /* 0x0000000409087825 */ /* 0x000fc400078e0206 */
[----:B------:R-:W3:Y:S04]  /*02d0*/  LDG.E R15, desc[UR4][R14.64] ;  /* 0x000000040e0f7981 */ /* 0x000ee8000c1e1900 */
[----:B------:R-:W3:Y:S04]  /*02e0*/  LDG.E R9, desc[UR4][R8.64] ;  /* 0x0000000408097981 */ /* 0x000ee8000c1e1900 */
[----:B------:R-:W3:Y:S04]  /*02f0*/  LDG.E R17, desc[UR4][R6.64+-0x4] ;  /* 0xfffffc0406117981 */ /* 0x000ee8000c1e1900 */
[----:B------:R-:W3:Y:S01]  /*0300*/  LDG.E R19, desc[UR4][R6.64+0x4] ;  /* 0x0000040406137981 */ /* 0x000ee2000c1e1900 */
[----:B0-----:R-:W-:-:S04]  /*0310*/  IMAD.WIDE R2, R5, 0x4, R2 ;  /* 0x0000000405027825 */ /* 0x001fc800078e0202 */
[----:B--2---:R-:W-:-:S04]  /*0320*/  FMUL R11, R10, UR9 ;  /* 0x000000090a0b7c20 */ /* 0x004fc80008400000 */
[----:B----4-:R-:W-:Y:S01]  /*0330*/  FFMA R0, R0, UR8, R11 ;  /* 0x0000000800007c23 */ /* 0x010fe2000800000b */
[----:B------:R-:W0:Y:S03]  /*0340*/  LDCU UR8, c[0x3][0x18] ;  /* 0x00c00300ff0877ac */ /* 0x000e260008000800 */
[----:B-----5:R-:W-:-:S04]  /*0350*/  FFMA R0, R13, UR10, R0 ;  /* 0x0000000a0d007c23 */ /* 0x020fc80008000000 */
[----:B---3--:R-:W-:-:S04]  /*0360*/  FFMA R0, R15, UR11, R0 ;  /* 0x0000000b0f007c23 */ /* 0x008fc80008000000 */
[----:B------:R-:W-:-:S04]  /*0370*/  FFMA R0, R9, UR6, R0 ;  /* 0x0000000609007c23 */ /* 0x000fc80008000000 */
[----:B------:R-:W-:-:S04]  /*0380*/  FFMA R0, R17, UR7, R0 ;  /* 0x0000000711007c23 */ /* 0x000fc80008000000 */
[----:B0-----:R-:W-:-:S05]  /*0390*/  FFMA R19, R19, UR8, R0 ;  /* 0x0000000813137c23 */ /* 0x001fca0008000000 */
[----:B------:R-:W-:Y:S01]  /*03a0*/  STG.E desc[UR4][R2.64], R19 ;  /* 0x0000001302007986 */ /* 0x000fe2000c101904 */
[----:B------:R-:W-:Y:S05]  /*03b0*/  EXIT ;  /* 0x000000000000794d */ /* 0x000fea0003800000 */
.L_x_0:
[----:B------:R-:W-:-:S00]  /*03c0*/  BRA `(.L_x_0) ;  /* 0xfffffffc00fc7947 */ /* 0x000fc0000383ffff */
[----:B------:R-:W-:-:S00]  /*03d0*/  NOP ;  /* 0x0000000000007918 */ /* 0x000fc00000000000 */
        /* <DEDUP_REMOVED lines=10> */
.L_x_1:


//--------------------- .nv.shared.reserved.0     --------------------------
	.section	.nv.shared.reserved.0,"aw",@nobits
	.weak		__nv_reservedSMEM_offset_0_alias
	.size		__nv_reservedSMEM_offset_0_alias, 0, 64
	.other		__nv_reservedSMEM_offset_0_alias,@"STO_CUDA_RESERVED_SHARED STV_DEFAULT"
__nv_reservedSMEM_offset_0_alias:
	.zero		0
	.zero		64


//--------------------- .nv.constant0._Z16stencil_sweep_3DPfS_i --------------------------
	.section	.nv.constant0._Z16stencil_sweep_3DPfS_i,"a",@progbits
	.sectionflags	@""
	.align	4
.nv.constant0._Z16stencil_sweep_3DPfS_i:
	.zero		916


//--------------------- SYMBOLS --------------------------

	.type		.nv.reservedSmem.offset0,@object
	.size		.nv.reservedSmem.offset0,0x4
